//
// Generated by NVIDIA NVVM Compiler
//
// Compiler Build ID: CL-36424714
// Cuda compilation tools, release 13.0, V13.0.88
// Based on NVVM 20.0.0
//

.version 9.0
.target sm_100
.address_size 64

	// .globl	_Z8add_cudaPiS_S_i

.visible .entry _Z8add_cudaPiS_S_i(
	.param .u64 .ptr .align 1 _Z8add_cudaPiS_S_i_param_0,
	.param .u64 .ptr .align 1 _Z8add_cudaPiS_S_i_param_1,
	.param .u64 .ptr .align 1 _Z8add_cudaPiS_S_i_param_2,
	.param .u32 _Z8add_cudaPiS_S_i_param_3
)
{
	.reg .pred 	%p<2>;
	.reg .b32 	%r<9>;
	.reg .b64 	%rd<11>;

	ld.param.u64 	%rd1, [_Z8add_cudaPiS_S_i_param_0];
	ld.param.u64 	%rd2, [_Z8add_cudaPiS_S_i_param_1];
	ld.param.u64 	%rd3, [_Z8add_cudaPiS_S_i_param_2];
	ld.param.u32 	%r2, [_Z8add_cudaPiS_S_i_param_3];
	mov.u32 	%r3, %tid.x;
	mov.u32 	%r4, %ctaid.x;
	mov.u32 	%r5, %ntid.x;
	mad.lo.s32 	%r1, %r4, %r5, %r3;
	setp.ge.s32 	%p1, %r1, %r2;
	@%p1 bra 	$L__BB0_2;
	cvta.to.global.u64 	%rd4, %rd1;
	cvta.to.global.u64 	%rd5, %rd2;
	cvta.to.global.u64 	%rd6, %rd3;
	mul.wide.s32 	%rd7, %r1, 4;
	add.s64 	%rd8, %rd4, %rd7;
	ld.global.u32 	%r6, [%rd8];
	add.s64 	%rd9, %rd5, %rd7;
	ld.global.u32 	%r7, [%rd9];
	add.s32 	%r8, %r7, %r6;
	add.s64 	%rd10, %rd6, %rd7;
	st.global.u32 	[%rd10], %r8;
$L__BB0_2:
	ret;

}


// ===== COMPILED SASS (sm_100) =====

	.target	sm_100

	.elftype	@"ET_EXEC"


//--------------------- .note.nv.tkinfo           --------------------------
	.section	.note.nv.tkinfo,"",@"SHT_NOTE"
	.sectionflags	@"SHF_NOTE_NV_TKINFO"
	.tkinfo
        /*0018*/ 	.word	0x00000002
        /*0030*/ 	.string	""
        /*0030*/ 	.string	"ptxas"
        /*0030*/ 	.string	"Cuda compilation tools, release 13.0, V13.0.88"
        /*0030*/ 	.string	"Build cuda_13.0.r13.0/compiler.36424714_0"
        /*0030*/ 	.string	"-arch sm_100 -m 64 "



//--------------------- .note.nv.cuinfo           --------------------------
	.section	.note.nv.cuinfo,"",@"SHT_NOTE"
	.sectionflags	@"SHF_NOTE_NV_CUINFO"
        /*0018*/ 	.short	0x0002
        /*001a*/ 	.short	0x0064
        /*001c*/ 	.short	0x0082
	.zero		2


//--------------------- .nv.info                  --------------------------
	.section	.nv.info,"",@"SHT_CUDA_INFO"
	.align	4


	//----- nvinfo : EIATTR_REGCOUNT
	.align		4
        /*0000*/ 	.byte	0x04, 0x2f
        /*0002*/ 	.short	(.L_1 - .L_0)
	.align		4
.L_0:
        /*0004*/ 	.word	index@(_Z8add_cudaPiS_S_i)
        /*0008*/ 	.word	0x0000000c


	//----- nvinfo : EIATTR_FRAME_SIZE
	.align		4
.L_1:
        /*000c*/ 	.byte	0x04, 0x11
        /*000e*/ 	.short	(.L_3 - .L_2)
	.align		4
.L_2:
        /*0010*/ 	.word	index@(_Z8add_cudaPiS_S_i)
        /*0014*/ 	.word	0x00000000


	//----- nvinfo : EIATTR_MIN_STACK_SIZE
	.align		4
.L_3:
        /*0018*/ 	.byte	0x04, 0x12
        /*001a*/ 	.short	(.L_5 - .L_4)
	.align		4
.L_4:
        /*001c*/ 	.word	index@(_Z8add_cudaPiS_S_i)
        /*0020*/ 	.word	0x00000000
.L_5:


//--------------------- .nv.compat                --------------------------
	.section	.nv.compat,"",@"SHT_CUDA_COMPAT_INFO"
	.align	4
        /*0000*/ 	.byte	0x02, 0x09, 0x00, 0x00, 0x02, 0x02, 0x01, 0x00, 0x02, 0x05, 0x05, 0x00, 0x03, 0x07, 0x01, 0x01
        /*0010*/ 	.byte	0x02, 0x03, 0x00, 0x00, 0x02, 0x06, 0x01, 0x00, 0x04, 0x0b, 0x08, 0x00, 0x09, 0x00, 0x00, 0x00
        /*0020*/ 	.byte	0x00, 0x00, 0x00, 0x00


//--------------------- .nv.info._Z8add_cudaPiS_S_i --------------------------
	.section	.nv.info._Z8add_cudaPiS_S_i,"",@"SHT_CUDA_INFO"
	.sectionflags	@""
	.align	4


	//----- nvinfo : EIATTR_CUDA_API_VERSION
	.align		4
        /*0000*/ 	.byte	0x04, 0x37
        /*0002*/ 	.short	(.L_7 - .L_6)
.L_6:
        /*0004*/ 	.word	0x00000082


	//----- nvinfo : EIATTR_KPARAM_INFO
	.align		4
.L_7:
        /*0008*/ 	.byte	0x04, 0x17
        /*000a*/ 	.short	(.L_9 - .L_8)
.L_8:
        /*000c*/ 	.word	0x00000000
        /*0010*/ 	.short	0x0003
        /*0012*/ 	.short	0x0018
        /*0014*/ 	.byte	0x00, 0xf0, 0x11, 0x00


	//----- nvinfo : EIATTR_KPARAM_INFO
	.align		4
.L_9:
        /*0018*/ 	.byte	0x04, 0x17
        /*001a*/ 	.short	(.L_11 - .L_10)
.L_10:
        /*001c*/ 	.word	0x00000000
        /*0020*/ 	.short	0x0002
        /*0022*/ 	.short	0x0010
        /*0024*/ 	.byte	0x00, 0xf5, 0x21, 0x00


	//----- nvinfo : EIATTR_KPARAM_INFO
	.align		4
.L_11:
        /*0028*/ 	.byte	0x04, 0x17
        /*002a*/ 	.short	(.L_13 - .L_12)
.L_12:
        /*002c*/ 	.word	0x00000000
        /*0030*/ 	.short	0x0001
        /*0032*/ 	.short	0x0008
        /*0034*/ 	.byte	0x00, 0xf5, 0x21, 0x00


	//----- nvinfo : EIATTR_KPARAM_INFO
	.align		4
.L_13:
        /*0038*/ 	.byte	0x04, 0x17
        /*003a*/ 	.short	(.L_15 - .L_14)
.L_14:
        /*003c*/ 	.word	0x00000000
        /*0040*/ 	.short	0x0000
        /*0042*/ 	.short	0x0000
        /*0044*/ 	.byte	0x00, 0xf5, 0x21, 0x00


	//----- nvinfo : EIATTR_SPARSE_MMA_MASK
	.align		4
.L_15:
        /*0048*/ 	.byte	0x03, 0x50
        /*004a*/ 	.short	0x0000


	//----- nvinfo : EIATTR_MAXREG_COUNT
	.align		4
        /*004c*/ 	.byte	0x03, 0x1b
        /*004e*/ 	.short	0x00ff


	//----- nvinfo : EIATTR_MERCURY_ISA_VERSION
	.align		4
        /*0050*/ 	.byte	0x03, 0x5f
        /*0052*/ 	.short	0x0101


	//----- nvinfo : EIATTR_VRC_CTA_INIT_COUNT
	.align		4
        /*0054*/ 	.byte	0x02, 0x4a
	.zero		1
	.zero		1


	//----- nvinfo : EIATTR_EXIT_INSTR_OFFSETS
	.align		4
        /*0058*/ 	.byte	0x04, 0x1c
        /*005a*/ 	.short	(.L_17 - .L_16)


	//   ....[0]....
.L_16:
        /*005c*/ 	.word	0x00000070


	//   ....[1]....
        /*0060*/ 	.word	0x00000130


	//----- nvinfo : EIATTR_CBANK_PARAM_SIZE
	.align		4
.L_17:
        /*0064*/ 	.byte	0x03, 0x19
        /*0066*/ 	.short	0x001c


	//----- nvinfo : EIATTR_PARAM_CBANK
	.align		4
        /*0068*/ 	.byte	0x04, 0x0a
        /*006a*/ 	.short	(.L_19 - .L_18)
	.align		4
.L_18:
        /*006c*/ 	.word	index@(.nv.constant0._Z8add_cudaPiS_S_i)
        /*0070*/ 	.short	0x0380
        /*0072*/ 	.short	0x001c


	//----- nvinfo : EIATTR_SW_WAR
	.align		4
.L_19:
        /*0074*/ 	.byte	0x04, 0x36
        /*0076*/ 	.short	(.L_21 - .L_20)
.L_20:
        /*0078*/ 	.word	0x00000008
.L_21:


//--------------------- .nv.callgraph             --------------------------
	.section	.nv.callgraph,"",@"SHT_CUDA_CALLGRAPH"
	.align	4
	.sectionentsize	8
	.align		4
        /*0000*/ 	.word	0x00000000
	.align		4
        /*0004*/ 	.word	0xffffffff
	.align		4
        /*0008*/ 	.word	0x00000000
	.align		4
        /*000c*/ 	.word	0xfffffffe
	.align		4
        /*0010*/ 	.word	0x00000000
	.align		4
        /*0014*/ 	.word	0xfffffffd
	.align		4
        /*0018*/ 	.word	0x00000000
	.align		4
        /*001c*/ 	.word	0xfffffffc


//--------------------- .text._Z8add_cudaPiS_S_i  --------------------------
	.section	.text._Z8add_cudaPiS_S_i,"ax",@progbits
	.align	128
        .global         _Z8add_cudaPiS_S_i
        .type           _Z8add_cudaPiS_S_i,@function
        .size           _Z8add_cudaPiS_S_i,(.L_x_1 - _Z8add_cudaPiS_S_i)
        .other          _Z8add_cudaPiS_S_i,@"STO_CUDA_ENTRY STV_DEFAULT"
_Z8add_cudaPiS_S_i:
.text._Z8add_cudaPiS_S_i:
[----:B------:R-:W-:Y:S01]  /*0000*/  LDC R1, c[0x0][0x37c] ;  /* 0x0000df00ff017b82 */ /* 0x000fe20000000800 */
[----:B------:R-:W0:Y:S07]  /*0010*/  S2R R9, SR_TID.X ;  /* 0x0000000000097919 */ /* 0x000e2e0000002100 */
[----:B------:R-:W0:Y:S01]  /*0020*/  S2UR UR4, SR_CTAID.X ;  /* 0x00000000000479c3 */ /* 0x000e220000002500 */
[----:B------:R-:W1:Y:S07]  /*0030*/  LDCU UR5, c[0x0][0x398] ;  /* 0x00007300ff0577ac */ /* 0x000e6e0008000800 */
[----:B------:R-:W0:Y:S02]  /*0040*/  LDC R0, c[0x0][0x360] ;  /* 0x0000d800ff007b82 */ /* 0x000e240000000800 */
[----:B0-----:R-:W-:-:S05]  /*0050*/  IMAD R9, R0, UR4, R9 ;  /* 0x0000000400097c24 */ /* 0x001fca000f8e0209 */
[----:B-1----:R-:W-:-:S13]  /*0060*/  ISETP.GE.AND P0, PT, R9, UR5, PT ;  /* 0x0000000509007c0c */ /* 0x002fda000bf06270 */
[----:B------:R-:W-:Y:S05]  /*0070*/  @P0 EXIT ;  /* 0x000000000000094d */ /* 0x000fea0003800000 */
[----:B------:R-:W0:Y:S01]  /*0080*/  LDC.64 R2, c[0x0][0x380] ;  /* 0x0000e000ff027b82 */ /* 0x000e220000000a00 */
[----:B------:R-:W1:Y:S07]  /*0090*/  LDCU.64 UR4, c[0x0][0x358] ;  /* 0x00006b00ff0477ac */ /* 0x000e6e0008000a00 */
[----:B------:R-:W2:Y:S08]  /*00a0*/  LDC.64 R4, c[0x0][0x388] ;  /* 0x0000e200ff047b82 */ /* 0x000eb00000000a00 */
[----:B------:R-:W3:Y:S01]  /*00b0*/  LDC.64 R6, c[0x0][0x390] ;  /* 0x0000e400ff067b82 */ /* 0x000ee20000000a00 */
[----:B0-----:R-:W-:-:S06]  /*00c0*/  IMAD.WIDE R2, R9, 0x4, R2 ;  /* 0x0000000409027825 */ /* 0x001fcc00078e0202 */
[----:B-1----:R-:W4:Y:S01]  /*00d0*/  LDG.E R2, desc[UR4][R2.64] ;  /* 0x0000000402027981 */ /* 0x002f22000c1e1900 */
[----:B--2---:R-:W-:-:S06]  /*00e0*/  IMAD.WIDE R4, R9, 0x4, R4 ;  /* 0x0000000409047825 */ /* 0x004fcc00078e0204 */
[----:B------:R-:W4:Y:S01]  /*00f0*/  LDG.E R5, desc[UR4][R4.64] ;  /* 0x0000000404057981 */ /* 0x000f22000c1e1900 */
[----:B---3--:R-:W-:Y:S01]  /*0100*/  IMAD.WIDE R6, R9, 0x4, R6 ;  /* 0x0000000409067825 */ /* 0x008fe200078e0206 */
[----:B----4-:R-:W-:-:S05]  /*0110*/  IADD3 R9, PT, PT, R2, R5, RZ ;  /* 0x0000000502097210 */ /* 0x010fca0007ffe0ff */
[----:B------:R-:W-:Y:S01]  /*0120*/  STG.E desc[UR4][R6.64], R9 ;  /* 0x0000000906007986 */ /* 0x000fe2000c101904 */
[----:B------:R-:W-:Y:S05]  /*0130*/  EXIT ;  /* 0x000000000000794d */ /* 0x000fea0003800000 */
.L_x_0:
[----:B------:R-:W-:-:S00]  /*0140*/  BRA `(.L_x_0) ;  /* 0xfffffffc00fc7947 */ /* 0x000fc0000383ffff */
[----:B------:R-:W-:-:S00]  /*0150*/  NOP ;  /* 0x0000000000007918 */ /* 0x000fc00000000000 */
        /* <DEDUP_REMOVED lines=10> */
.L_x_1:


//--------------------- .nv.shared.reserved.0     --------------------------
	.section	.nv.shared.reserved.0,"aw",@nobits
	.weak		__nv_reservedSMEM_offset_0_alias
	.size		__nv_reservedSMEM_offset_0_alias, 0, 64
	.other		__nv_reservedSMEM_offset_0_alias,@"STO_CUDA_RESERVED_SHARED STV_DEFAULT"
__nv_reservedSMEM_offset_0_alias:
	.zero		0
	.zero		64


//--------------------- .nv.constant0._Z8add_cudaPiS_S_i --------------------------
	.section	.nv.constant0._Z8add_cudaPiS_S_i,"a",@progbits
	.sectionflags	@""
	.align	4
.nv.constant0._Z8add_cudaPiS_S_i:
	.zero		924


//--------------------- SYMBOLS --------------------------

	.type		.nv.reservedSmem.offset0,@object
	.size		.nv.reservedSmem.offset0,0x4
